	.headerflags	@"EF_CUDA_TEXMODE_UNIFIED EF_CUDA_64BIT_ADDRESS EF_CUDA_ACCELERATORS EF_CUDA_SM90 EF_CUDA_VIRTUAL_SM(EF_CUDA_SM90)"
	.elftype	@"ET_EXEC"


//--------------------- .nv.info                  --------------------------
	.section	.nv.info,"",@"SHT_CUDA_INFO"
	.align	4


	//----- nvinfo : EIATTR_REGCOUNT
	.align		4
        /*0000*/ 	.byte	0x04, 0x2f
        /*0002*/ 	.short	(.L_1 - .L_0)
	.align		4
.L_0:
        /*0004*/ 	.word	index@(triton_poi_fused_convolution_2)
        /*0008*/ 	.word	0x00000016


	//----- nvinfo : EIATTR_MIN_STACK_SIZE
	.align		4
.L_1:
        /*000c*/ 	.byte	0x04, 0x12
        /*000e*/ 	.short	(.L_3 - .L_2)
	.align		4
.L_2:
        /*0010*/ 	.word	index@(triton_poi_fused_convolution_2)
        /*0014*/ 	.word	0x00000000


	//----- nvinfo : EIATTR_FRAME_SIZE
	.align		4
.L_3:
        /*0018*/ 	.byte	0x04, 0x11
        /*001a*/ 	.short	(.L_5 - .L_4)
	.align		4
.L_4:
        /*001c*/ 	.word	index@(triton_poi_fused_convolution_2)
        /*0020*/ 	.word	0x00000000


	//----- nvinfo : EIATTR_MIN_STACK_SIZE
	.align		4
.L_5:
        /*0024*/ 	.byte	0x04, 0x12
        /*0026*/ 	.short	(.L_7 - .L_6)
	.align		4
.L_6:
        /*0028*/ 	.word	index@(triton_poi_fused_convolution_2)
        /*002c*/ 	.word	0x00000000
.L_7:


//--------------------- .nv.info.triton_poi_fused_convolution_2 --------------------------
	.section	.nv.info.triton_poi_fused_convolution_2,"",@"SHT_CUDA_INFO"
	.sectionflags	@""
	.align	4


	//----- nvinfo : EIATTR_CUDA_API_VERSION
	.align		4
        /*0000*/ 	.byte	0x04, 0x37
        /*0002*/ 	.short	(.L_9 - .L_8)
.L_8:
        /*0004*/ 	.word	0x0000007c


	//----- nvinfo : EIATTR_KPARAM_INFO
	.align		4
.L_9:
        /*0008*/ 	.byte	0x04, 0x17
        /*000a*/ 	.short	(.L_11 - .L_10)
.L_10:
        /*000c*/ 	.word	0x00000000
        /*0010*/ 	.short	0x0004
        /*0012*/ 	.short	0x001c
        /*0014*/ 	.byte	0x00, 0xf0, 0x11, 0x00


	//----- nvinfo : EIATTR_KPARAM_INFO
	.align		4
.L_11:
        /*0018*/ 	.byte	0x04, 0x17
        /*001a*/ 	.short	(.L_13 - .L_12)
.L_12:
        /*001c*/ 	.word	0x00000000
        /*0020*/ 	.short	0x0003
        /*0022*/ 	.short	0x0018
        /*0024*/ 	.byte	0x00, 0xf0, 0x11, 0x00


	//----- nvinfo : EIATTR_KPARAM_INFO
	.align		4
.L_13:
        /*0028*/ 	.byte	0x04, 0x17
        /*002a*/ 	.short	(.L_15 - .L_14)
.L_14:
        /*002c*/ 	.word	0x00000000
        /*0030*/ 	.short	0x0002
        /*0032*/ 	.short	0x0010
        /*0034*/ 	.byte	0x00, 0xf4, 0x21, 0x00


	//----- nvinfo : EIATTR_KPARAM_INFO
	.align		4
.L_15:
        /*0038*/ 	.byte	0x04, 0x17
        /*003a*/ 	.short	(.L_17 - .L_16)
.L_16:
        /*003c*/ 	.word	0x00000000
        /*0040*/ 	.short	0x0001
        /*0042*/ 	.short	0x0008
        /*0044*/ 	.byte	0x00, 0xf4, 0x21, 0x00


	//----- nvinfo : EIATTR_KPARAM_INFO
	.align		4
.L_17:
        /*0048*/ 	.byte	0x04, 0x17
        /*004a*/ 	.short	(.L_19 - .L_18)
.L_18:
        /*004c*/ 	.word	0x00000000
        /*0050*/ 	.short	0x0000
        /*0052*/ 	.short	0x0000
        /*0054*/ 	.byte	0x00, 0xf4, 0x21, 0x00


	//----- nvinfo : EIATTR_SPARSE_MMA_MASK
	.align		4
.L_19:
        /*0058*/ 	.byte	0x03, 0x50
        /*005a*/ 	.short	0x0000


	//----- nvinfo : EIATTR_MAXREG_COUNT
	.align		4
        /*005c*/ 	.byte	0x03, 0x1b
        /*005e*/ 	.short	0x00ff


	//----- nvinfo : EIATTR_EXIT_INSTR_OFFSETS
	.align		4
        /*0060*/ 	.byte	0x04, 0x1c
        /*0062*/ 	.short	(.L_21 - .L_20)


	//   ....[0]....
.L_20:
        /*0064*/ 	.word	0x00000360


	//   ....[1]....
        /*0068*/ 	.word	0x00000380


	//----- nvinfo : EIATTR_REQNTID
	.align		4
.L_21:
        /*006c*/ 	.byte	0x04, 0x10
        /*006e*/ 	.short	(.L_23 - .L_22)
.L_22:
        /*0070*/ 	.word	0x00000080
        /*0074*/ 	.word	0x00000001
        /*0078*/ 	.word	0x00000001


	//----- nvinfo : EIATTR_CBANK_PARAM_SIZE
	.align		4
.L_23:
        /*007c*/ 	.byte	0x03, 0x19
        /*007e*/ 	.short	0x0020


	//----- nvinfo : EIATTR_PARAM_CBANK
	.align		4
        /*0080*/ 	.byte	0x04, 0x0a
        /*0082*/ 	.short	(.L_25 - .L_24)
	.align		4
.L_24:
        /*0084*/ 	.word	index@(.nv.constant0.triton_poi_fused_convolution_2)
        /*0088*/ 	.short	0x0210
        /*008a*/ 	.short	0x0020


	//----- nvinfo : EIATTR_SW_WAR
	.align		4
.L_25:
        /*008c*/ 	.byte	0x04, 0x36
        /*008e*/ 	.short	(.L_27 - .L_26)
.L_26:
        /*0090*/ 	.word	0x00000008
.L_27:


//--------------------- .nv.callgraph             --------------------------
	.section	.nv.callgraph,"",@"SHT_CUDA_CALLGRAPH"
	.align	4
	.sectionentsize	8
	.align		4
        /*0000*/ 	.word	0x00000000
	.align		4
        /*0004*/ 	.word	0xffffffff
	.align		4
        /*0008*/ 	.word	0x00000000
	.align		4
        /*000c*/ 	.word	0xfffffffe
	.align		4
        /*0010*/ 	.word	0x00000000
	.align		4
        /*0014*/ 	.word	0xfffffffd
	.align		4
        /*0018*/ 	.word	0x00000000
	.align		4
        /*001c*/ 	.word	0xfffffffc


//--------------------- .text.triton_poi_fused_convolution_2 --------------------------
	.section	.text.triton_poi_fused_convolution_2,"ax",@progbits
	.sectionflags	@"SHF_BARRIERS=1"
	.align	128
        .global         triton_poi_fused_convolution_2
        .type           triton_poi_fused_convolution_2,@function
        .size           triton_poi_fused_convolution_2,(.L_x_1 - triton_poi_fused_convolution_2)
        .other          triton_poi_fused_convolution_2,@"STO_CUDA_ENTRY STV_DEFAULT"
triton_poi_fused_convolution_2:
.text.triton_poi_fused_convolution_2:
[----:B------:R-:W0:Y:S01]  /*0000*/  LDC R1, c[0x0][0x28] ;  /* 0x00000a00ff017b82 */ /* 0x000e220000000800 */
[----:B------:R-:W1:Y:S07]  /*0010*/  S2R R9, SR_CTAID.Y ;  /* 0x0000000000097919 */ /* 0x000e6e0000002600 */
[----:B------:R-:W2:Y:S01]  /*0020*/  LDC.64 R2, c[0x0][0x210] ;  /* 0x00008400ff027b82 */ /* 0x000ea20000000a00 */
[----:B------:R-:W-:Y:S02]  /*0030*/  CS2R R14, SRZ ;  /* 0x00000000000e7805 */ /* 0x000fe4000001ff00 */
[----:B------:R-:W-:Y:S01]  /*0040*/  CS2R R16, SRZ ;  /* 0x0000000000107805 */ /* 0x000fe2000001ff00 */
[----:B------:R-:W3:Y:S01]  /*0050*/  S2R R19, SR_TID.X ;  /* 0x0000000000137919 */ /* 0x000ee20000002100 */
[----:B------:R-:W-:Y:S01]  /*0060*/  ULDC.64 UR6, c[0x0][0x208] ;  /* 0x0000820000067ab9 */ /* 0x000fe20000000a00 */
[----:B------:R-:W4:Y:S01]  /*0070*/  S2R R0, SR_CTAID.X ;  /* 0x0000000000007919 */ /* 0x000f220000002500 */
[----:B-1----:R-:W-:-:S05]  /*0080*/  IMAD.SHL.U32 R8, R9, 0x200, RZ ;  /* 0x0000020009087824 */ /* 0x002fca00078e00ff */
[----:B---3--:R-:W-:Y:S02]  /*0090*/  LOP3.LUT R5, R8, 0x7f, R19, 0xf8, !PT ;  /* 0x0000007f08057812 */ /* 0x008fe400078ef813 */
[----:B----4-:R-:W-:Y:S02]  /*00a0*/  ISETP.GE.AND P0, PT, R0, 0x9, PT ;  /* 0x000000090000780c */ /* 0x010fe40003f06270 */
[C---:B------:R-:W-:Y:S02]  /*00b0*/  LOP3.LUT R7, R5.reuse, 0x80, RZ, 0xfc, !PT ;  /* 0x0000008005077812 */ /* 0x040fe400078efcff */
[C---:B------:R-:W-:Y:S02]  /*00c0*/  LOP3.LUT R11, R5.reuse, 0x100, RZ, 0xfc, !PT ;  /* 0x00000100050b7812 */ /* 0x040fe400078efcff */
[C---:B------:R-:W-:Y:S01]  /*00d0*/  LOP3.LUT R13, R5.reuse, 0x180, RZ, 0xfc, !PT ;  /* 0x00000180050d7812 */ /* 0x040fe200078efcff */
[--C-:B------:R-:W-:Y:S02]  /*00e0*/  IMAD R5, R5, 0x9, R0.reuse ;  /* 0x0000000905057824 */ /* 0x100fe400078e0200 */
[----:B------:R-:W-:-:S02]  /*00f0*/  IMAD R7, R7, 0x9, R0 ;  /* 0x0000000907077824 */ /* 0x000fc400078e0200 */
[--C-:B------:R-:W-:Y:S02]  /*0100*/  IMAD R11, R11, 0x9, R0.reuse ;  /* 0x000000090b0b7824 */ /* 0x100fe400078e0200 */
[----:B------:R-:W-:Y:S02]  /*0110*/  IMAD R13, R13, 0x9, R0 ;  /* 0x000000090d0d7824 */ /* 0x000fe400078e0200 */
[----:B--2---:R-:W-:-:S04]  /*0120*/  IMAD.WIDE R4, R5, 0x4, R2 ;  /* 0x0000000405047825 */ /* 0x004fc800078e0202 */
[--C-:B------:R-:W-:Y:S01]  /*0130*/  IMAD.WIDE R6, R7, 0x4, R2.reuse ;  /* 0x0000000407067825 */ /* 0x100fe200078e0202 */
[----:B------:R-:W2:Y:S03]  /*0140*/  @!P0 LDG.E.EL R14, desc[UR6][R4.64] ;  /* 0x00000006040e8981 */ /* 0x000ea6000c2e1900 */
[--C-:B------:R-:W-:Y:S01]  /*0150*/  IMAD.WIDE R10, R11, 0x4, R2.reuse ;  /* 0x000000040b0a7825 */ /* 0x100fe200078e0202 */
[----:B------:R-:W3:Y:S03]  /*0160*/  @!P0 LDG.E.EL R15, desc[UR6][R6.64] ;  /* 0x00000006060f8981 */ /* 0x000ee6000c2e1900 */
[----:B------:R-:W-:Y:S01]  /*0170*/  IMAD.WIDE R2, R13, 0x4, R2 ;  /* 0x000000040d027825 */ /* 0x000fe200078e0202 */
[----:B------:R1:W4:Y:S04]  /*0180*/  @!P0 LDG.E.EL R16, desc[UR6][R10.64] ;  /* 0x000000060a108981 */ /* 0x000328000c2e1900 */
[----:B------:R5:W4:Y:S01]  /*0190*/  @!P0 LDG.E.EL R17, desc[UR6][R2.64] ;  /* 0x0000000602118981 */ /* 0x000b22000c2e1900 */
[----:B------:R-:W5:Y:S01]  /*01a0*/  S2UR UR5, SR_CgaCtaId ;  /* 0x00000000000579c3 */ /* 0x000f620000008800 */
[----:B------:R-:W-:Y:S01]  /*01b0*/  UMOV UR4, 0x400 ;  /* 0x0000040000047882 */ /* 0x000fe20000000000 */
[C---:B------:R-:W-:Y:S01]  /*01c0*/  LOP3.LUT R12, R19.reuse, 0x7f, RZ, 0xc0, !PT ;  /* 0x0000007f130c7812 */ /* 0x040fe200078ec0ff */
[----:B------:R-:W-:Y:S01]  /*01d0*/  IMAD.SHL.U32 R13, R19, 0x4, RZ ;  /* 0x00000004130d7824 */ /* 0x000fe200078e00ff */
[----:B-1----:R-:W-:-:S04]  /*01e0*/  SHF.R.S32.HI R10, RZ, 0x16, R9 ;  /* 0x00000016ff0a7819 */ /* 0x002fc80000011409 */
[----:B0----5:R-:W0:Y:S01]  /*01f0*/  LDC.64 R2, c[0x0][0x218] ;  /* 0x00008600ff027b82 */ /* 0x021e220000000a00 */
[----:B------:R-:W-:-:S06]  /*0200*/  UPRMT UR4, UR5, 0x654, UR4 ;  /* 0x0000065405047896 */ /* 0x000fcc0008000004 */
[----:B------:R-:W-:Y:S02]  /*0210*/  LEA R18, R12, UR4, 0x2 ;  /* 0x000000040c127c11 */ /* 0x000fe4000f8e10ff */
[----:B------:R-:W-:-:S04]  /*0220*/  LOP3.LUT R13, R13, 0x1fc, RZ, 0xc0, !PT ;  /* 0x000001fc0d0d7812 */ /* 0x000fc800078ec0ff */
[----:B------:R-:W-:Y:S02]  /*0230*/  LEA R6, R13, UR4, 0x2 ;  /* 0x000000040d067c11 */ /* 0x000fe4000f8e10ff */
[----:B------:R-:W-:Y:S02]  /*0240*/  SGXT R10, R10, 0x1 ;  /* 0x000000010a0a781a */ /* 0x000fe40000000200 */
[----:B------:R-:W-:Y:S02]  /*0250*/  LOP3.LUT R13, R8, R13, RZ, 0xfc, !PT ;  /* 0x0000000d080d7212 */ /* 0x000fe400078efcff */
[----:B------:R-:W1:Y:S02]  /*0260*/  LDC.64 R8, c[0x0][0x220] ;  /* 0x00008800ff087b82 */ /* 0x000e640000000a00 */
[----:B------:R-:W-:-:S04]  /*0270*/  LEA.HI R10, R10, R13, RZ, 0x6 ;  /* 0x0000000d0a0a7211 */ /* 0x000fc800078f30ff */
[----:B------:R-:W-:Y:S02]  /*0280*/  LOP3.LUT R12, R10, 0xffffffc0, RZ, 0xc0, !PT ;  /* 0xffffffc00a0c7812 */ /* 0x000fe400078ec0ff */
[----:B------:R-:W-:-:S03]  /*0290*/  SHF.R.S32.HI R10, RZ, 0x6, R10 ;  /* 0x00000006ff0a7819 */ /* 0x000fc6000001140a */
[----:B------:R-:W-:-:S04]  /*02a0*/  IMAD.IADD R13, R13, 0x1, -R12 ;  /* 0x000000010d0d7824 */ /* 0x000fc800078e0a0c */
[----:B------:R-:W-:-:S04]  /*02b0*/  IMAD R13, R0, 0x40, R13 ;  /* 0x00000040000d7824 */ /* 0x000fc800078e020d */
[----:B------:R-:W-:-:S04]  /*02c0*/  IMAD R13, R10, 0x240, R13 ;  /* 0x000002400a0d7824 */ /* 0x000fc800078e020d */
[----:B0-----:R-:W-:-:S04]  /*02d0*/  IMAD.WIDE R2, R13, 0x4, R2 ;  /* 0x000000040d027825 */ /* 0x001fc800078e0202 */
[----:B-1----:R-:W-:Y:S01]  /*02e0*/  IMAD.WIDE R8, R13, 0x4, R8 ;  /* 0x000000040d087825 */ /* 0x002fe200078e0208 */
[----:B--2---:R-:W-:Y:S04]  /*02f0*/  STS [R18], R14 ;  /* 0x0000000e12007388 */ /* 0x004fe80000000800 */
[----:B---3--:R-:W-:Y:S04]  /*0300*/  STS [R18+0x200], R15 ;  /* 0x0002000f12007388 */ /* 0x008fe80000000800 */
[----:B----4-:R-:W-:Y:S04]  /*0310*/  STS [R18+0x400], R16 ;  /* 0x0004001012007388 */ /* 0x010fe80000000800 */
[----:B------:R-:W-:Y:S01]  /*0320*/  STS [R18+0x600], R17 ;  /* 0x0006001112007388 */ /* 0x000fe20000000800 */
[----:B------:R-:W-:Y:S06]  /*0330*/  BAR.SYNC.DEFER_BLOCKING 0x0 ;  /* 0x0000000000007b1d */ /* 0x000fec0000010000 */
[----:B------:R-:W0:Y:S04]  /*0340*/  LDS.128 R4, [R6] ;  /* 0x0000000006047984 */ /* 0x000e280000000c00 */
[----:B0-----:R0:W-:Y:S02]  /*0350*/  @!P0 STG.E.128 desc[UR6][R2.64], R4 ;  /* 0x0000000402008986 */ /* 0x0011e4000c101d06 */
[----:B0-----:R-:W-:Y:S05]  /*0360*/  @P0 EXIT ;  /* 0x000000000000094d */ /* 0x001fea0003800000 */
[----:B------:R-:W-:Y:S01]  /*0370*/  STG.E.128 desc[UR6][R8.64], R4 ;  /* 0x0000000408007986 */ /* 0x000fe2000c101d06 */
[----:B------:R-:W-:Y:S05]  /*0380*/  EXIT ;  /* 0x000000000000794d */ /* 0x000fea0003800000 */
.L_x_0:
[----:B------:R-:W-:-:S00]  /*0390*/  BRA `(.L_x_0) ;  /* 0xfffffffc00fc7947 */ /* 0x000fc0000383ffff */
[----:B------:R-:W-:-:S00]  /*03a0*/  NOP ;  /* 0x0000000000007918 */ /* 0x000fc00000000000 */
        /* <DEDUP_REMOVED lines=13> */
.L_x_1:


//--------------------- .nv.shared.triton_poi_fused_convolution_2 --------------------------
	.section	.nv.shared.triton_poi_fused_convolution_2,"aw",@nobits
	.sectionflags	@""
	.align	16
	.zero		1024


//--------------------- .nv.constant0.triton_poi_fused_convolution_2 --------------------------
	.section	.nv.constant0.triton_poi_fused_convolution_2,"a",@progbits
	.sectionflags	@""
	.align	4
.nv.constant0.triton_poi_fused_convolution_2:
	.zero		560
